//
// Generated by NVIDIA NVVM Compiler
//
// Compiler Build ID: CL-36424714
// Cuda compilation tools, release 13.0, V13.0.88
// Based on NVVM 20.0.0
//

.version 9.0
.target sm_100
.address_size 64

	// .globl	_Z25unique_idx_calc_threadIdxPi
.extern .func  (.param .b32 func_retval0) vprintf
(
	.param .b64 vprintf_param_0,
	.param .b64 vprintf_param_1
)
;
.global .align 1 .b8 $str[77] = {116, 104, 114, 101, 97, 100, 73, 100, 120, 32, 58, 32, 37, 100, 44, 32, 98, 108, 111, 99, 107, 73, 100, 120, 46, 120, 32, 58, 32, 37, 100, 44, 32, 98, 108, 111, 99, 107, 68, 105, 109, 46, 120, 32, 58, 32, 37, 100, 44, 32, 103, 105, 100, 32, 58, 32, 37, 100, 44, 32, 97, 114, 114, 97, 121, 95, 118, 97, 108, 32, 58, 32, 37, 100, 32, 10};

.visible .entry _Z25unique_idx_calc_threadIdxPi(
	.param .u64 .ptr .align 1 _Z25unique_idx_calc_threadIdxPi_param_0
)
{
	.local .align 8 .b8 	__local_depot0[24];
	.reg .b64 	%SP;
	.reg .b64 	%SPL;
	.reg .b32 	%r<8>;
	.reg .b64 	%rd<9>;

	mov.u64 	%SPL, __local_depot0;
	cvta.local.u64 	%SP, %SPL;
	ld.param.u64 	%rd1, [_Z25unique_idx_calc_threadIdxPi_param_0];
	cvta.to.global.u64 	%rd2, %rd1;
	add.u64 	%rd3, %SP, 0;
	add.u64 	%rd4, %SPL, 0;
	mov.u32 	%r1, %tid.x;
	mov.u32 	%r2, %ctaid.x;
	mov.u32 	%r3, %ntid.x;
	mad.lo.s32 	%r4, %r2, %r3, %r1;
	mul.wide.s32 	%rd5, %r4, 4;
	add.s64 	%rd6, %rd2, %rd5;
	ld.global.u32 	%r5, [%rd6];
	st.local.v2.u32 	[%rd4], {%r1, %r2};
	st.local.v2.u32 	[%rd4+8], {%r3, %r4};
	st.local.u32 	[%rd4+16], %r5;
	mov.u64 	%rd7, $str;
	cvta.global.u64 	%rd8, %rd7;
	{ // callseq 0, 0
	.param .b64 param0;
	st.param.b64 	[param0], %rd8;
	.param .b64 param1;
	st.param.b64 	[param1], %rd3;
	.param .b32 retval0;
	call.uni (retval0), 
	vprintf, 
	(
	param0, 
	param1
	);
	ld.param.b32 	%r6, [retval0];
	} // callseq 0
	ret;

}


// ===== COMPILED SASS (sm_100) =====

	.target	sm_100

	.elftype	@"ET_EXEC"


//--------------------- .note.nv.tkinfo           --------------------------
	.section	.note.nv.tkinfo,"",@"SHT_NOTE"
	.sectionflags	@"SHF_NOTE_NV_TKINFO"
	.tkinfo
        /*0018*/ 	.word	0x00000002
        /*0030*/ 	.string	""
        /*0030*/ 	.string	"ptxas"
        /*0030*/ 	.string	"Cuda compilation tools, release 13.0, V13.0.88"
        /*0030*/ 	.string	"Build cuda_13.0.r13.0/compiler.36424714_0"
        /*0030*/ 	.string	"-arch sm_100 -m 64 "



//--------------------- .note.nv.cuinfo           --------------------------
	.section	.note.nv.cuinfo,"",@"SHT_NOTE"
	.sectionflags	@"SHF_NOTE_NV_CUINFO"
        /*0018*/ 	.short	0x0002
        /*001a*/ 	.short	0x0064
        /*001c*/ 	.short	0x0082
	.zero		2


//--------------------- .nv.info                  --------------------------
	.section	.nv.info,"",@"SHT_CUDA_INFO"
	.align	4


	//----- nvinfo : EIATTR_REGCOUNT
	.align		4
        /*0000*/ 	.byte	0x04, 0x2f
        /*0002*/ 	.short	(.L_2 - .L_1)
	.align		4
.L_1:
        /*0004*/ 	.word	index@(_Z25unique_idx_calc_threadIdxPi)
        /*0008*/ 	.word	0x00000018


	//----- nvinfo : EIATTR_FRAME_SIZE
	.align		4
.L_2:
        /*000c*/ 	.byte	0x04, 0x11
        /*000e*/ 	.short	(.L_4 - .L_3)
	.align		4
.L_3:
        /*0010*/ 	.word	index@(_Z25unique_idx_calc_threadIdxPi)
        /*0014*/ 	.word	0x00000018


	//----- nvinfo : EIATTR_MIN_STACK_SIZE
	.align		4
.L_4:
        /*0018*/ 	.byte	0x04, 0x12
        /*001a*/ 	.short	(.L_6 - .L_5)
	.align		4
.L_5:
        /*001c*/ 	.word	index@(_Z25unique_idx_calc_threadIdxPi)
        /*0020*/ 	.word	0x00000018
.L_6:


//--------------------- .nv.compat                --------------------------
	.section	.nv.compat,"",@"SHT_CUDA_COMPAT_INFO"
	.align	4
        /*0000*/ 	.byte	0x02, 0x09, 0x00, 0x00, 0x02, 0x02, 0x01, 0x00, 0x02, 0x05, 0x05, 0x00, 0x03, 0x07, 0x01, 0x01
        /*0010*/ 	.byte	0x02, 0x03, 0x00, 0x00, 0x02, 0x06, 0x01, 0x00, 0x04, 0x0b, 0x08, 0x00, 0x09, 0x00, 0x00, 0x00
        /*0020*/ 	.byte	0x00, 0x00, 0x00, 0x00


//--------------------- .nv.info._Z25unique_idx_calc_threadIdxPi --------------------------
	.section	.nv.info._Z25unique_idx_calc_threadIdxPi,"",@"SHT_CUDA_INFO"
	.sectionflags	@""
	.align	4


	//----- nvinfo : EIATTR_CUDA_API_VERSION
	.align		4
        /*0000*/ 	.byte	0x04, 0x37
        /*0002*/ 	.short	(.L_8 - .L_7)
.L_7:
        /*0004*/ 	.word	0x00000082


	//----- nvinfo : EIATTR_KPARAM_INFO
	.align		4
.L_8:
        /*0008*/ 	.byte	0x04, 0x17
        /*000a*/ 	.short	(.L_10 - .L_9)
.L_9:
        /*000c*/ 	.word	0x00000000
        /*0010*/ 	.short	0x0000
        /*0012*/ 	.short	0x0000
        /*0014*/ 	.byte	0x00, 0xf5, 0x21, 0x00


	//----- nvinfo : EIATTR_SPARSE_MMA_MASK
	.align		4
.L_10:
        /*0018*/ 	.byte	0x03, 0x50
        /*001a*/ 	.short	0x0000


	//----- nvinfo : EIATTR_MAXREG_COUNT
	.align		4
        /*001c*/ 	.byte	0x03, 0x1b
        /*001e*/ 	.short	0x00ff


	//----- nvinfo : EIATTR_EXTERNS
	.align		4
        /*0020*/ 	.byte	0x04, 0x0f
        /*0022*/ 	.short	(.L_12 - .L_11)


	//   ....[0]....
	.align		4
.L_11:
        /*0024*/ 	.word	index@(vprintf)


	//----- nvinfo : EIATTR_MERCURY_ISA_VERSION
	.align		4
.L_12:
        /*0028*/ 	.byte	0x03, 0x5f
        /*002a*/ 	.short	0x0101


	//----- nvinfo : EIATTR_VRC_CTA_INIT_COUNT
	.align		4
        /*002c*/ 	.byte	0x02, 0x4a
	.zero		1
	.zero		1


	//----- nvinfo : EIATTR_SYSCALL_OFFSETS
	.align		4
        /*0030*/ 	.byte	0x04, 0x46
        /*0032*/ 	.short	(.L_14 - .L_13)


	//   ....[0]....
.L_13:
        /*0034*/ 	.word	0x00000170


	//----- nvinfo : EIATTR_EXIT_INSTR_OFFSETS
	.align		4
.L_14:
        /*0038*/ 	.byte	0x04, 0x1c
        /*003a*/ 	.short	(.L_16 - .L_15)


	//   ....[0]....
.L_15:
        /*003c*/ 	.word	0x00000180


	//----- nvinfo : EIATTR_CBANK_PARAM_SIZE
	.align		4
.L_16:
        /*0040*/ 	.byte	0x03, 0x19
        /*0042*/ 	.short	0x0008


	//----- nvinfo : EIATTR_PARAM_CBANK
	.align		4
        /*0044*/ 	.byte	0x04, 0x0a
        /*0046*/ 	.short	(.L_18 - .L_17)
	.align		4
.L_17:
        /*0048*/ 	.word	index@(.nv.constant0._Z25unique_idx_calc_threadIdxPi)
        /*004c*/ 	.short	0x0380
        /*004e*/ 	.short	0x0008


	//----- nvinfo : EIATTR_SW_WAR
	.align		4
.L_18:
        /*0050*/ 	.byte	0x04, 0x36
        /*0052*/ 	.short	(.L_20 - .L_19)
.L_19:
        /*0054*/ 	.word	0x00000008
.L_20:


//--------------------- .nv.callgraph             --------------------------
	.section	.nv.callgraph,"",@"SHT_CUDA_CALLGRAPH"
	.align	4
	.sectionentsize	8
	.align		4
        /*0000*/ 	.word	0x00000000
	.align		4
        /*0004*/ 	.word	0xffffffff
	.align		4
        /*0008*/ 	.word	index@(_Z25unique_idx_calc_threadIdxPi)
	.align		4
        /*000c*/ 	.word	index@(vprintf)
	.align		4
        /*0010*/ 	.word	0x00000000
	.align		4
        /*0014*/ 	.word	0xfffffffe
	.align		4
        /*0018*/ 	.word	0x00000000
	.align		4
        /*001c*/ 	.word	0xfffffffd
	.align		4
        /*0020*/ 	.word	0x00000000
	.align		4
        /*0024*/ 	.word	0xfffffffc


//--------------------- .nv.constant4             --------------------------
	.section	.nv.constant4,"a",@progbits
	.align	8
	.align		8
.nv.constant4:
        /*0000*/ 	.dword	vprintf
	.align		8
        /*0008*/ 	.dword	$str


//--------------------- .text._Z25unique_idx_calc_threadIdxPi --------------------------
	.section	.text._Z25unique_idx_calc_threadIdxPi,"ax",@progbits
	.align	128
        .global         _Z25unique_idx_calc_threadIdxPi
        .type           _Z25unique_idx_calc_threadIdxPi,@function
        .size           _Z25unique_idx_calc_threadIdxPi,(.L_x_2 - _Z25unique_idx_calc_threadIdxPi)
        .other          _Z25unique_idx_calc_threadIdxPi,@"STO_CUDA_ENTRY STV_DEFAULT"
_Z25unique_idx_calc_threadIdxPi:
.text._Z25unique_idx_calc_threadIdxPi:
[----:B------:R-:W0:Y:S01]  /*0000*/  LDC R1, c[0x0][0x37c] ;  /* 0x0000df00ff017b82 */ /* 0x000e220000000800 */
[----:B------:R-:W1:Y:S01]  /*0010*/  S2R R10, SR_TID.X ;  /* 0x00000000000a7919 */ /* 0x000e620000002100 */
[----:B------:R-:W2:Y:S06]  /*0020*/  LDCU UR6, c[0x0][0x2fc] ;  /* 0x00005f80ff0677ac */ /* 0x000eac0008000800 */
[----:B------:R-:W1:Y:S01]  /*0030*/  LDC R12, c[0x0][0x360] ;  /* 0x0000d800ff0c7b82 */ /* 0x000e620000000800 */
[----:B0-----:R-:W-:Y:S01]  /*0040*/  VIADD R1, R1, 0xffffffe8 ;  /* 0xffffffe801017836 */ /* 0x001fe20000000000 */
[----:B------:R-:W1:Y:S01]  /*0050*/  S2R R11, SR_CTAID.X ;  /* 0x00000000000b7919 */ /* 0x000e620000002500 */
[----:B------:R-:W0:Y:S05]  /*0060*/  LDCU.64 UR4, c[0x0][0x358] ;  /* 0x00006b00ff0477ac */ /* 0x000e2a0008000a00 */
[----:B------:R-:W3:Y:S01]  /*0070*/  LDC.64 R2, c[0x0][0x380] ;  /* 0x0000e000ff027b82 */ /* 0x000ee20000000a00 */
[----:B------:R-:W-:Y:S01]  /*0080*/  MOV R0, 0x0 ;  /* 0x0000000000007802 */ /* 0x000fe20000000f00 */
[----:B------:R-:W4:Y:S01]  /*0090*/  LDCU.64 UR8, c[0x4][0x8] ;  /* 0x01000100ff0877ac */ /* 0x000f220008000a00 */
[----:B-1----:R-:W-:-:S04]  /*00a0*/  IMAD R13, R11, R12, R10 ;  /* 0x0000000c0b0d7224 */ /* 0x002fc800078e020a */
[----:B---3--:R-:W-:-:S06]  /*00b0*/  IMAD.WIDE R2, R13, 0x4, R2 ;  /* 0x000000040d027825 */ /* 0x008fcc00078e0202 */
[----:B0-----:R-:W3:Y:S01]  /*00c0*/  LDG.E R2, desc[UR4][R2.64] ;  /* 0x0000000402027981 */ /* 0x001ee2000c1e1900 */
[----:B------:R-:W0:Y:S01]  /*00d0*/  LDCU UR4, c[0x0][0x2f8] ;  /* 0x00005f00ff0477ac */ /* 0x000e220008000800 */
[----:B------:R1:W1:Y:S01]  /*00e0*/  LDC.64 R8, c[0x4][R0] ;  /* 0x0100000000087b82 */ /* 0x0002620000000a00 */
[----:B----4-:R-:W-:Y:S01]  /*00f0*/  IMAD.U32 R4, RZ, RZ, UR8 ;  /* 0x00000008ff047e24 */ /* 0x010fe2000f8e00ff */
[----:B------:R4:W-:Y:S01]  /*0100*/  STL.64 [R1], R10 ;  /* 0x0000000a01007387 */ /* 0x0009e20000100a00 */
[----:B------:R-:W-:-:S03]  /*0110*/  MOV R5, UR9 ;  /* 0x0000000900057c02 */ /* 0x000fc60008000f00 */
[----:B------:R4:W-:Y:S01]  /*0120*/  STL.64 [R1+0x8], R12 ;  /* 0x0000080c01007387 */ /* 0x0009e20000100a00 */
[----:B0-----:R-:W-:-:S04]  /*0130*/  IADD3 R6, P0, PT, R1, UR4, RZ ;  /* 0x0000000401067c10 */ /* 0x001fc8000ff1e0ff */
[----:B--2---:R-:W-:Y:S01]  /*0140*/  IADD3.X R7, PT, PT, RZ, UR6, RZ, P0, !PT ;  /* 0x00000006ff077c10 */ /* 0x004fe200087fe4ff */
[----:B-1-3--:R4:W-:Y:S08]  /*0150*/  STL [R1+0x10], R2 ;  /* 0x0000100201007387 */ /* 0x00a9f00000100800 */
[----:B------:R-:W-:-:S07]  /*0160*/  LEPC R20, `(.L_x_0) ;  /* 0x000000001014794e */ /* 0x000fce0000000000 */
[----:B----4-:R-:W-:Y:S05]  /*0170*/  CALL.ABS.NOINC R8 ;  /* 0x0000000008007343 */ /* 0x010fea0003c00000 */
.L_x_0:
[----:B------:R-:W-:Y:S05]  /*0180*/  EXIT ;  /* 0x000000000000794d */ /* 0x000fea0003800000 */
.L_x_1:
[----:B------:R-:W-:-:S00]  /*0190*/  BRA `(.L_x_1) ;  /* 0xfffffffc00fc7947 */ /* 0x000fc0000383ffff */
[----:B------:R-:W-:-:S00]  /*01a0*/  NOP ;  /* 0x0000000000007918 */ /* 0x000fc00000000000 */
        /* <DEDUP_REMOVED lines=13> */
.L_x_2:


//--------------------- .nv.global.init           --------------------------
	.section	.nv.global.init,"aw",@progbits
.nv.global.init:
	.type		$str,@object
	.size		$str,(.L_0 - $str)
$str:
        /*0000*/ 	.byte	0x74, 0x68, 0x72, 0x65, 0x61, 0x64, 0x49, 0x64, 0x78, 0x20, 0x3a, 0x20, 0x25, 0x64, 0x2c, 0x20
        /*0010*/ 	.byte	0x62, 0x6c, 0x6f, 0x63, 0x6b, 0x49, 0x64, 0x78, 0x2e, 0x78, 0x20, 0x3a, 0x20, 0x25, 0x64, 0x2c
        /*0020*/ 	.byte	0x20, 0x62, 0x6c, 0x6f, 0x63, 0x6b, 0x44, 0x69, 0x6d, 0x2e, 0x78, 0x20, 0x3a, 0x20, 0x25, 0x64
        /*0030*/ 	.byte	0x2c, 0x20, 0x67, 0x69, 0x64, 0x20, 0x3a, 0x20, 0x25, 0x64, 0x2c, 0x20, 0x61, 0x72, 0x72, 0x61
        /*0040*/ 	.byte	0x79, 0x5f, 0x76, 0x61, 0x6c, 0x20, 0x3a, 0x20, 0x25, 0x64, 0x20, 0x0a, 0x00
.L_0:


//--------------------- .nv.shared.reserved.0     --------------------------
	.section	.nv.shared.reserved.0,"aw",@nobits
	.weak		__nv_reservedSMEM_offset_0_alias
	.size		__nv_reservedSMEM_offset_0_alias, 0, 64
	.other		__nv_reservedSMEM_offset_0_alias,@"STO_CUDA_RESERVED_SHARED STV_DEFAULT"
__nv_reservedSMEM_offset_0_alias:
	.zero		0
	.zero		64


//--------------------- .nv.constant0._Z25unique_idx_calc_threadIdxPi --------------------------
	.section	.nv.constant0._Z25unique_idx_calc_threadIdxPi,"a",@progbits
	.sectionflags	@""
	.align	4
.nv.constant0._Z25unique_idx_calc_threadIdxPi:
	.zero		904


//--------------------- SYMBOLS --------------------------

	.type		.nv.reservedSmem.offset0,@object
	.size		.nv.reservedSmem.offset0,0x4
	.type		vprintf,@function
